//
// Generated by NVIDIA NVVM Compiler
//
// Compiler Build ID: CL-36424714
// Cuda compilation tools, release 13.0, V13.0.88
// Based on NVVM 20.0.0
//

.version 9.0
.target sm_100
.address_size 64

	// .globl	_Z26printThreadAndBlockIndicesv
.extern .func  (.param .b32 func_retval0) vprintf
(
	.param .b64 vprintf_param_0,
	.param .b64 vprintf_param_1
)
;
.global .align 1 .b8 $str[77] = {84, 104, 114, 101, 97, 100, 73, 100, 120, 32, 40, 37, 100, 44, 32, 37, 100, 44, 32, 37, 100, 41, 44, 32, 66, 108, 111, 99, 107, 73, 100, 120, 32, 40, 37, 100, 44, 32, 37, 100, 44, 32, 37, 100, 41, 44, 32, 84, 111, 116, 97, 108, 32, 84, 104, 114, 101, 97, 100, 73, 100, 120, 32, 40, 37, 100, 44, 32, 37, 100, 44, 32, 37, 100, 41, 10};

.visible .entry _Z26printThreadAndBlockIndicesv()
{
	.local .align 8 .b8 	__local_depot0[40];
	.reg .b64 	%SP;
	.reg .b64 	%SPL;
	.reg .b32 	%r<15>;
	.reg .b64 	%rd<5>;

	mov.u64 	%SPL, __local_depot0;
	cvta.local.u64 	%SP, %SPL;
	add.u64 	%rd1, %SP, 0;
	add.u64 	%rd2, %SPL, 0;
	mov.u32 	%r1, %tid.x;
	mov.u32 	%r2, %ctaid.x;
	mov.u32 	%r3, %ntid.x;
	mad.lo.s32 	%r4, %r2, %r3, %r1;
	mov.u32 	%r5, %tid.y;
	mov.u32 	%r6, %ctaid.y;
	mov.u32 	%r7, %ntid.y;
	mad.lo.s32 	%r8, %r6, %r7, %r5;
	mov.u32 	%r9, %tid.z;
	mov.u32 	%r10, %ctaid.z;
	mov.u32 	%r11, %ntid.z;
	mad.lo.s32 	%r12, %r10, %r11, %r9;
	st.local.v2.u32 	[%rd2], {%r1, %r5};
	st.local.v2.u32 	[%rd2+8], {%r9, %r2};
	st.local.v2.u32 	[%rd2+16], {%r6, %r10};
	st.local.v2.u32 	[%rd2+24], {%r4, %r8};
	st.local.u32 	[%rd2+32], %r12;
	mov.u64 	%rd3, $str;
	cvta.global.u64 	%rd4, %rd3;
	{ // callseq 0, 0
	.param .b64 param0;
	st.param.b64 	[param0], %rd4;
	.param .b64 param1;
	st.param.b64 	[param1], %rd1;
	.param .b32 retval0;
	call.uni (retval0), 
	vprintf, 
	(
	param0, 
	param1
	);
	ld.param.b32 	%r13, [retval0];
	} // callseq 0
	ret;

}


// ===== COMPILED SASS (sm_100) =====

	.target	sm_100

	.elftype	@"ET_EXEC"


//--------------------- .note.nv.tkinfo           --------------------------
	.section	.note.nv.tkinfo,"",@"SHT_NOTE"
	.sectionflags	@"SHF_NOTE_NV_TKINFO"
	.tkinfo
        /*0018*/ 	.word	0x00000002
        /*0030*/ 	.string	""
        /*0030*/ 	.string	"ptxas"
        /*0030*/ 	.string	"Cuda compilation tools, release 13.0, V13.0.88"
        /*0030*/ 	.string	"Build cuda_13.0.r13.0/compiler.36424714_0"
        /*0030*/ 	.string	"-arch sm_100 -m 64 "



//--------------------- .note.nv.cuinfo           --------------------------
	.section	.note.nv.cuinfo,"",@"SHT_NOTE"
	.sectionflags	@"SHF_NOTE_NV_CUINFO"
        /*0018*/ 	.short	0x0002
        /*001a*/ 	.short	0x0064
        /*001c*/ 	.short	0x0082
	.zero		2


//--------------------- .nv.info                  --------------------------
	.section	.nv.info,"",@"SHT_CUDA_INFO"
	.align	4


	//----- nvinfo : EIATTR_REGCOUNT
	.align		4
        /*0000*/ 	.byte	0x04, 0x2f
        /*0002*/ 	.short	(.L_2 - .L_1)
	.align		4
.L_1:
        /*0004*/ 	.word	index@(_Z26printThreadAndBlockIndicesv)
        /*0008*/ 	.word	0x00000018


	//----- nvinfo : EIATTR_FRAME_SIZE
	.align		4
.L_2:
        /*000c*/ 	.byte	0x04, 0x11
        /*000e*/ 	.short	(.L_4 - .L_3)
	.align		4
.L_3:
        /*0010*/ 	.word	index@(_Z26printThreadAndBlockIndicesv)
        /*0014*/ 	.word	0x00000028


	//----- nvinfo : EIATTR_MIN_STACK_SIZE
	.align		4
.L_4:
        /*0018*/ 	.byte	0x04, 0x12
        /*001a*/ 	.short	(.L_6 - .L_5)
	.align		4
.L_5:
        /*001c*/ 	.word	index@(_Z26printThreadAndBlockIndicesv)
        /*0020*/ 	.word	0x00000028
.L_6:


//--------------------- .nv.compat                --------------------------
	.section	.nv.compat,"",@"SHT_CUDA_COMPAT_INFO"
	.align	4
        /*0000*/ 	.byte	0x02, 0x09, 0x00, 0x00, 0x02, 0x02, 0x01, 0x00, 0x02, 0x05, 0x05, 0x00, 0x03, 0x07, 0x01, 0x01
        /*0010*/ 	.byte	0x02, 0x03, 0x00, 0x00, 0x02, 0x06, 0x01, 0x00, 0x04, 0x0b, 0x08, 0x00, 0x09, 0x00, 0x00, 0x00
        /*0020*/ 	.byte	0x00, 0x00, 0x00, 0x00


//--------------------- .nv.info._Z26printThreadAndBlockIndicesv --------------------------
	.section	.nv.info._Z26printThreadAndBlockIndicesv,"",@"SHT_CUDA_INFO"
	.sectionflags	@""
	.align	4


	//----- nvinfo : EIATTR_CUDA_API_VERSION
	.align		4
        /*0000*/ 	.byte	0x04, 0x37
        /*0002*/ 	.short	(.L_8 - .L_7)
.L_7:
        /*0004*/ 	.word	0x00000082


	//----- nvinfo : EIATTR_SPARSE_MMA_MASK
	.align		4
.L_8:
        /*0008*/ 	.byte	0x03, 0x50
        /*000a*/ 	.short	0x0000


	//----- nvinfo : EIATTR_MAXREG_COUNT
	.align		4
        /*000c*/ 	.byte	0x03, 0x1b
        /*000e*/ 	.short	0x00ff


	//----- nvinfo : EIATTR_EXTERNS
	.align		4
        /*0010*/ 	.byte	0x04, 0x0f
        /*0012*/ 	.short	(.L_10 - .L_9)


	//   ....[0]....
	.align		4
.L_9:
        /*0014*/ 	.word	index@(vprintf)


	//----- nvinfo : EIATTR_MERCURY_ISA_VERSION
	.align		4
.L_10:
        /*0018*/ 	.byte	0x03, 0x5f
        /*001a*/ 	.short	0x0101


	//----- nvinfo : EIATTR_VRC_CTA_INIT_COUNT
	.align		4
        /*001c*/ 	.byte	0x02, 0x4a
	.zero		1
	.zero		1


	//----- nvinfo : EIATTR_SYSCALL_OFFSETS
	.align		4
        /*0020*/ 	.byte	0x04, 0x46
        /*0022*/ 	.short	(.L_12 - .L_11)


	//   ....[0]....
.L_11:
        /*0024*/ 	.word	0x000001d0


	//----- nvinfo : EIATTR_EXIT_INSTR_OFFSETS
	.align		4
.L_12:
        /*0028*/ 	.byte	0x04, 0x1c
        /*002a*/ 	.short	(.L_14 - .L_13)


	//   ....[0]....
.L_13:
        /*002c*/ 	.word	0x000001e0


	//----- nvinfo : EIATTR_SW_WAR
	.align		4
.L_14:
        /*0030*/ 	.byte	0x04, 0x36
        /*0032*/ 	.short	(.L_16 - .L_15)
.L_15:
        /*0034*/ 	.word	0x00000008
.L_16:


//--------------------- .nv.callgraph             --------------------------
	.section	.nv.callgraph,"",@"SHT_CUDA_CALLGRAPH"
	.align	4
	.sectionentsize	8
	.align		4
        /*0000*/ 	.word	0x00000000
	.align		4
        /*0004*/ 	.word	0xffffffff
	.align		4
        /*0008*/ 	.word	index@(_Z26printThreadAndBlockIndicesv)
	.align		4
        /*000c*/ 	.word	index@(vprintf)
	.align		4
        /*0010*/ 	.word	0x00000000
	.align		4
        /*0014*/ 	.word	0xfffffffe
	.align		4
        /*0018*/ 	.word	0x00000000
	.align		4
        /*001c*/ 	.word	0xfffffffd
	.align		4
        /*0020*/ 	.word	0x00000000
	.align		4
        /*0024*/ 	.word	0xfffffffc


//--------------------- .nv.constant4             --------------------------
	.section	.nv.constant4,"a",@progbits
	.align	8
	.align		8
.nv.constant4:
        /*0000*/ 	.dword	vprintf
	.align		8
        /*0008*/ 	.dword	$str


//--------------------- .text._Z26printThreadAndBlockIndicesv --------------------------
	.section	.text._Z26printThreadAndBlockIndicesv,"ax",@progbits
	.align	128
        .global         _Z26printThreadAndBlockIndicesv
        .type           _Z26printThreadAndBlockIndicesv,@function
        .size           _Z26printThreadAndBlockIndicesv,(.L_x_2 - _Z26printThreadAndBlockIndicesv)
        .other          _Z26printThreadAndBlockIndicesv,@"STO_CUDA_ENTRY STV_DEFAULT"
_Z26printThreadAndBlockIndicesv:
.text._Z26printThreadAndBlockIndicesv:
[----:B------:R-:W0:Y:S01]  /*0000*/  LDC R1, c[0x0][0x37c] ;  /* 0x0000df00ff017b82 */ /* 0x000e220000000800 */
[----:B------:R-:W1:Y:S01]  /*0010*/  S2R R4, SR_TID.X ;  /* 0x0000000000047919 */ /* 0x000e620000002100 */
[----:B------:R-:W2:Y:S01]  /*0020*/  LDCU UR5, c[0x0][0x2fc] ;  /* 0x00005f80ff0577ac */ /* 0x000ea20008000800 */
[----:B------:R-:W-:Y:S01]  /*0030*/  MOV R8, 0x0 ;  /* 0x0000000000087802 */ /* 0x000fe20000000f00 */
[----:B0-----:R-:W-:Y:S01]  /*0040*/  VIADD R1, R1, 0xffffffd8 ;  /* 0xffffffd801017836 */ /* 0x001fe20000000000 */
[----:B------:R-:W1:Y:S01]  /*0050*/  S2R R5, SR_TID.Y ;  /* 0x0000000000057919 */ /* 0x000e620000002200 */
[----:B------:R-:W0:Y:S01]  /*0060*/  LDCU UR4, c[0x0][0x360] ;  /* 0x00006c00ff0477ac */ /* 0x000e220008000800 */
[----:B------:R-:W0:Y:S01]  /*0070*/  S2R R7, SR_CTAID.X ;  /* 0x0000000000077919 */ /* 0x000e220000002500 */
[----:B------:R-:W3:Y:S01]  /*0080*/  LDCU UR6, c[0x0][0x364] ;  /* 0x00006c80ff0677ac */ /* 0x000ee20008000800 */
[----:B------:R-:W4:Y:S01]  /*0090*/  LDC.64 R8, c[0x4][R8] ;  /* 0x0100000008087b82 */ /* 0x000f220000000a00 */
[----:B------:R-:W5:Y:S01]  /*00a0*/  S2R R6, SR_TID.Z ;  /* 0x0000000000067919 */ /* 0x000f620000002300 */
[----:B------:R-:W2:Y:S01]  /*00b0*/  LDCU UR7, c[0x0][0x368] ;  /* 0x00006d00ff0777ac */ /* 0x000ea20008000800 */
[----:B------:R-:W3:Y:S01]  /*00c0*/  S2R R10, SR_CTAID.Y ;  /* 0x00000000000a7919 */ /* 0x000ee20000002600 */
[----:B------:R-:W2:Y:S01]  /*00d0*/  S2R R11, SR_CTAID.Z ;  /* 0x00000000000b7919 */ /* 0x000ea20000002700 */
[----:B-1----:R-:W-:Y:S01]  /*00e0*/  STL.64 [R1], R4 ;  /* 0x0000000401007387 */ /* 0x002fe20000100a00 */
[----:B0-----:R-:W-:Y:S01]  /*00f0*/  IMAD R2, R7, UR4, R4 ;  /* 0x0000000407027c24 */ /* 0x001fe2000f8e0204 */
[----:B------:R-:W0:Y:S02]  /*0100*/  LDCU UR4, c[0x0][0x2f8] ;  /* 0x00005f00ff0477ac */ /* 0x000e240008000800 */
[----:B-----5:R0:W-:Y:S01]  /*0110*/  STL.64 [R1+0x8], R6 ;  /* 0x0000080601007387 */ /* 0x0201e20000100a00 */
[----:B---3--:R-:W-:-:S02]  /*0120*/  IMAD R3, R10, UR6, R5 ;  /* 0x000000060a037c24 */ /* 0x008fc4000f8e0205 */
[----:B--2---:R-:W-:Y:S01]  /*0130*/  IMAD R0, R11, UR7, R6 ;  /* 0x000000070b007c24 */ /* 0x004fe2000f8e0206 */
[----:B------:R1:W-:Y:S01]  /*0140*/  STL.64 [R1+0x10], R10 ;  /* 0x0000100a01007387 */ /* 0x0003e20000100a00 */
[----:B------:R-:W2:Y:S03]  /*0150*/  LDCU.64 UR6, c[0x4][0x8] ;  /* 0x01000100ff0677ac */ /* 0x000ea60008000a00 */
[----:B------:R1:W-:Y:S01]  /*0160*/  STL.64 [R1+0x18], R2 ;  /* 0x0000180201007387 */ /* 0x0003e20000100a00 */
[----:B0-----:R-:W-:-:S03]  /*0170*/  IADD3 R6, P0, PT, R1, UR4, RZ ;  /* 0x0000000401067c10 */ /* 0x001fc6000ff1e0ff */
[----:B------:R1:W-:Y:S01]  /*0180*/  STL [R1+0x20], R0 ;  /* 0x0000200001007387 */ /* 0x0003e20000100800 */
[----:B------:R-:W-:Y:S01]  /*0190*/  IADD3.X R7, PT, PT, RZ, UR5, RZ, P0, !PT ;  /* 0x00000005ff077c10 */ /* 0x000fe200087fe4ff */
[----:B--2---:R-:W-:Y:S01]  /*01a0*/  IMAD.U32 R4, RZ, RZ, UR6 ;  /* 0x00000006ff047e24 */ /* 0x004fe2000f8e00ff */
[----:B----4-:R-:W-:-:S07]  /*01b0*/  MOV R5, UR7 ;  /* 0x0000000700057c02 */ /* 0x010fce0008000f00 */
[----:B------:R-:W-:-:S07]  /*01c0*/  LEPC R20, `(.L_x_0) ;  /* 0x000000001014794e */ /* 0x000fce0000000000 */
[----:B-1----:R-:W-:Y:S05]  /*01d0*/  CALL.ABS.NOINC R8 ;  /* 0x0000000008007343 */ /* 0x002fea0003c00000 */
.L_x_0:
[----:B------:R-:W-:Y:S05]  /*01e0*/  EXIT ;  /* 0x000000000000794d */ /* 0x000fea0003800000 */
.L_x_1:
[----:B------:R-:W-:-:S00]  /*01f0*/  BRA `(.L_x_1) ;  /* 0xfffffffc00fc7947 */ /* 0x000fc0000383ffff */
[----:B------:R-:W-:-:S00]  /*0200*/  NOP ;  /* 0x0000000000007918 */ /* 0x000fc00000000000 */
[----:B------:R-:W-:-:S00]  /*0210*/  NOP ;  /* 0x0000000000007918 */ /* 0x000fc00000000000 */
[----:B------:R-:W-:-:S00]  /*0220*/  NOP ;  /* 0x0000000000007918 */ /* 0x000fc00000000000 */
[----:B------:R-:W-:-:S00]  /*0230*/  NOP ;  /* 0x0000000000007918 */ /* 0x000fc00000000000 */
[----:B------:R-:W-:-:S00]  /*0240*/  NOP ;  /* 0x0000000000007918 */ /* 0x000fc00000000000 */
[----:B------:R-:W-:-:S00]  /*0250*/  NOP ;  /* 0x0000000000007918 */ /* 0x000fc00000000000 */
[----:B------:R-:W-:-:S00]  /*0260*/  NOP ;  /* 0x0000000000007918 */ /* 0x000fc00000000000 */
[----:B------:R-:W-:-:S00]  /*0270*/  NOP ;  /* 0x0000000000007918 */ /* 0x000fc00000000000 */
.L_x_2:


//--------------------- .nv.global.init           --------------------------
	.section	.nv.global.init,"aw",@progbits
.nv.global.init:
	.type		$str,@object
	.size		$str,(.L_0 - $str)
$str:
        /*0000*/ 	.byte	0x54, 0x68, 0x72, 0x65, 0x61, 0x64, 0x49, 0x64, 0x78, 0x20, 0x28, 0x25, 0x64, 0x2c, 0x20, 0x25
        /*0010*/ 	.byte	0x64, 0x2c, 0x20, 0x25, 0x64, 0x29, 0x2c, 0x20, 0x42, 0x6c, 0x6f, 0x63, 0x6b, 0x49, 0x64, 0x78
        /*0020*/ 	.byte	0x20, 0x28, 0x25, 0x64, 0x2c, 0x20, 0x25, 0x64, 0x2c, 0x20, 0x25, 0x64, 0x29, 0x2c, 0x20, 0x54
        /*0030*/ 	.byte	0x6f, 0x74, 0x61, 0x6c, 0x20, 0x54, 0x68, 0x72, 0x65, 0x61, 0x64, 0x49, 0x64, 0x78, 0x20, 0x28
        /*0040*/ 	.byte	0x25, 0x64, 0x2c, 0x20, 0x25, 0x64, 0x2c, 0x20, 0x25, 0x64, 0x29, 0x0a, 0x00
.L_0:


//--------------------- .nv.shared.reserved.0     --------------------------
	.section	.nv.shared.reserved.0,"aw",@nobits
	.weak		__nv_reservedSMEM_offset_0_alias
	.size		__nv_reservedSMEM_offset_0_alias, 0, 64
	.other		__nv_reservedSMEM_offset_0_alias,@"STO_CUDA_RESERVED_SHARED STV_DEFAULT"
__nv_reservedSMEM_offset_0_alias:
	.zero		0
	.zero		64


//--------------------- .nv.constant0._Z26printThreadAndBlockIndicesv --------------------------
	.section	.nv.constant0._Z26printThreadAndBlockIndicesv,"a",@progbits
	.sectionflags	@""
	.align	4
.nv.constant0._Z26printThreadAndBlockIndicesv:
	.zero		896


//--------------------- SYMBOLS --------------------------

	.type		.nv.reservedSmem.offset0,@object
	.size		.nv.reservedSmem.offset0,0x4
	.type		vprintf,@function
